//
// Generated by NVIDIA NVVM Compiler
//
// Compiler Build ID: CL-36424714
// Cuda compilation tools, release 13.0, V13.0.88
// Based on NVVM 20.0.0
//

.version 9.0
.target sm_100
.address_size 64

	// .globl	_Z6add_v1PiS_S_ii
.extern .func  (.param .b32 func_retval0) vprintf
(
	.param .b64 vprintf_param_0,
	.param .b64 vprintf_param_1
)
;
.global .align 1 .b8 $str[34] = {101, 114, 114, 111, 114, 32, 105, 115, 32, 97, 116, 32, 37, 100, 32, 105, 110, 32, 99, 49, 58, 37, 100, 32, 97, 110, 100, 32, 99, 50, 58, 37, 100};

.visible .entry _Z6add_v1PiS_S_ii(
	.param .u64 .ptr .align 1 _Z6add_v1PiS_S_ii_param_0,
	.param .u64 .ptr .align 1 _Z6add_v1PiS_S_ii_param_1,
	.param .u64 .ptr .align 1 _Z6add_v1PiS_S_ii_param_2,
	.param .u32 _Z6add_v1PiS_S_ii_param_3,
	.param .u32 _Z6add_v1PiS_S_ii_param_4
)
{
	.reg .pred 	%p<4>;
	.reg .b32 	%r<17>;
	.reg .b64 	%rd<11>;

	ld.param.u64 	%rd1, [_Z6add_v1PiS_S_ii_param_0];
	ld.param.u64 	%rd2, [_Z6add_v1PiS_S_ii_param_1];
	ld.param.u64 	%rd3, [_Z6add_v1PiS_S_ii_param_2];
	ld.param.u32 	%r4, [_Z6add_v1PiS_S_ii_param_3];
	ld.param.u32 	%r5, [_Z6add_v1PiS_S_ii_param_4];
	mov.u32 	%r6, %ctaid.x;
	mov.u32 	%r7, %ntid.x;
	mov.u32 	%r8, %tid.x;
	mad.lo.s32 	%r1, %r6, %r7, %r8;
	mov.u32 	%r9, %ctaid.y;
	mov.u32 	%r10, %ntid.y;
	mov.u32 	%r11, %tid.y;
	mad.lo.s32 	%r12, %r9, %r10, %r11;
	setp.ge.s32 	%p1, %r1, %r4;
	setp.ge.s32 	%p2, %r12, %r5;
	or.pred  	%p3, %p1, %p2;
	@%p3 bra 	$L__BB0_2;
	cvta.to.global.u64 	%rd4, %rd1;
	cvta.to.global.u64 	%rd5, %rd2;
	cvta.to.global.u64 	%rd6, %rd3;
	mad.lo.s32 	%r13, %r5, %r1, %r12;
	mul.wide.s32 	%rd7, %r13, 4;
	add.s64 	%rd8, %rd4, %rd7;
	ld.global.u32 	%r14, [%rd8];
	add.s64 	%rd9, %rd5, %rd7;
	ld.global.u32 	%r15, [%rd9];
	add.s32 	%r16, %r15, %r14;
	add.s64 	%rd10, %rd6, %rd7;
	st.global.u32 	[%rd10], %r16;
$L__BB0_2:
	ret;

}
	// .globl	_Z6add_v2PiS_S_ii
.visible .entry _Z6add_v2PiS_S_ii(
	.param .u64 .ptr .align 1 _Z6add_v2PiS_S_ii_param_0,
	.param .u64 .ptr .align 1 _Z6add_v2PiS_S_ii_param_1,
	.param .u64 .ptr .align 1 _Z6add_v2PiS_S_ii_param_2,
	.param .u32 _Z6add_v2PiS_S_ii_param_3,
	.param .u32 _Z6add_v2PiS_S_ii_param_4
)
{
	.reg .pred 	%p<4>;
	.reg .b32 	%r<15>;
	.reg .b64 	%rd<11>;

	ld.param.u64 	%rd1, [_Z6add_v2PiS_S_ii_param_0];
	ld.param.u64 	%rd2, [_Z6add_v2PiS_S_ii_param_1];
	ld.param.u64 	%rd3, [_Z6add_v2PiS_S_ii_param_2];
	ld.param.u32 	%r3, [_Z6add_v2PiS_S_ii_param_3];
	ld.param.u32 	%r4, [_Z6add_v2PiS_S_ii_param_4];
	mov.u32 	%r5, %ctaid.x;
	mov.u32 	%r6, %ntid.x;
	mov.u32 	%r7, %tid.x;
	mad.lo.s32 	%r1, %r5, %r6, %r7;
	mov.u32 	%r8, %ctaid.y;
	mov.u32 	%r9, %ntid.y;
	mov.u32 	%r10, %tid.y;
	mad.lo.s32 	%r2, %r8, %r9, %r10;
	setp.ge.s32 	%p1, %r2, %r3;
	setp.ge.s32 	%p2, %r1, %r4;
	or.pred  	%p3, %p1, %p2;
	@%p3 bra 	$L__BB1_2;
	cvta.to.global.u64 	%rd4, %rd1;
	cvta.to.global.u64 	%rd5, %rd2;
	cvta.to.global.u64 	%rd6, %rd3;
	mad.lo.s32 	%r11, %r3, %r2, %r1;
	mul.wide.s32 	%rd7, %r11, 4;
	add.s64 	%rd8, %rd4, %rd7;
	ld.global.u32 	%r12, [%rd8];
	add.s64 	%rd9, %rd5, %rd7;
	ld.global.u32 	%r13, [%rd9];
	add.s32 	%r14, %r13, %r12;
	add.s64 	%rd10, %rd6, %rd7;
	st.global.u32 	[%rd10], %r14;
$L__BB1_2:
	ret;

}
	// .globl	_Z15initialize_dataPiS_ii
.visible .entry _Z15initialize_dataPiS_ii(
	.param .u64 .ptr .align 1 _Z15initialize_dataPiS_ii_param_0,
	.param .u64 .ptr .align 1 _Z15initialize_dataPiS_ii_param_1,
	.param .u32 _Z15initialize_dataPiS_ii_param_2,
	.param .u32 _Z15initialize_dataPiS_ii_param_3
)
{
	.reg .pred 	%p<4>;
	.reg .b32 	%r<15>;
	.reg .b64 	%rd<8>;

	ld.param.u64 	%rd1, [_Z15initialize_dataPiS_ii_param_0];
	ld.param.u64 	%rd2, [_Z15initialize_dataPiS_ii_param_1];
	ld.param.u32 	%r4, [_Z15initialize_dataPiS_ii_param_2];
	ld.param.u32 	%r5, [_Z15initialize_dataPiS_ii_param_3];
	mov.u32 	%r6, %ctaid.x;
	mov.u32 	%r7, %ntid.x;
	mov.u32 	%r8, %tid.x;
	mad.lo.s32 	%r1, %r6, %r7, %r8;
	mov.u32 	%r9, %ctaid.y;
	mov.u32 	%r10, %ntid.y;
	mov.u32 	%r11, %tid.y;
	mad.lo.s32 	%r12, %r9, %r10, %r11;
	setp.ge.s32 	%p1, %r1, %r4;
	setp.ge.s32 	%p2, %r12, %r5;
	or.pred  	%p3, %p1, %p2;
	@%p3 bra 	$L__BB2_2;
	cvta.to.global.u64 	%rd3, %rd1;
	cvta.to.global.u64 	%rd4, %rd2;
	mad.lo.s32 	%r13, %r5, %r1, %r12;
	mul.wide.s32 	%rd5, %r13, 4;
	add.s64 	%rd6, %rd3, %rd5;
	st.global.u32 	[%rd6], %r13;
	shl.b32 	%r14, %r13, 1;
	add.s64 	%rd7, %rd4, %rd5;
	st.global.u32 	[%rd7], %r14;
$L__BB2_2:
	ret;

}
	// .globl	_Z11verify_dataPiS_iiS_
.visible .entry _Z11verify_dataPiS_iiS_(
	.param .u64 .ptr .align 1 _Z11verify_dataPiS_iiS__param_0,
	.param .u64 .ptr .align 1 _Z11verify_dataPiS_iiS__param_1,
	.param .u32 _Z11verify_dataPiS_iiS__param_2,
	.param .u32 _Z11verify_dataPiS_iiS__param_3,
	.param .u64 .ptr .align 1 _Z11verify_dataPiS_iiS__param_4
)
{
	.local .align 8 .b8 	__local_depot3[16];
	.reg .b64 	%SP;
	.reg .b64 	%SPL;
	.reg .pred 	%p<5>;
	.reg .b32 	%r<19>;
	.reg .b64 	%rd<14>;

	mov.u64 	%SPL, __local_depot3;
	cvta.local.u64 	%SP, %SPL;
	ld.param.u64 	%rd1, [_Z11verify_dataPiS_iiS__param_0];
	ld.param.u64 	%rd2, [_Z11verify_dataPiS_iiS__param_1];
	ld.param.u32 	%r7, [_Z11verify_dataPiS_iiS__param_2];
	ld.param.u32 	%r8, [_Z11verify_dataPiS_iiS__param_3];
	ld.param.u64 	%rd3, [_Z11verify_dataPiS_iiS__param_4];
	mov.u32 	%r9, %ctaid.x;
	mov.u32 	%r10, %ntid.x;
	mov.u32 	%r11, %tid.x;
	mad.lo.s32 	%r1, %r9, %r10, %r11;
	mov.u32 	%r12, %ctaid.y;
	mov.u32 	%r13, %ntid.y;
	mov.u32 	%r14, %tid.y;
	mad.lo.s32 	%r15, %r12, %r13, %r14;
	setp.ge.s32 	%p1, %r1, %r7;
	setp.ge.s32 	%p2, %r15, %r8;
	or.pred  	%p3, %p1, %p2;
	@%p3 bra 	$L__BB3_3;
	cvta.to.global.u64 	%rd4, %rd1;
	cvta.to.global.u64 	%rd5, %rd2;
	mad.lo.s32 	%r3, %r8, %r1, %r15;
	mul.wide.s32 	%rd6, %r3, 4;
	add.s64 	%rd7, %rd4, %rd6;
	ld.global.u32 	%r4, [%rd7];
	add.s64 	%rd8, %rd5, %rd6;
	ld.global.u32 	%r5, [%rd8];
	setp.eq.s32 	%p4, %r4, %r5;
	@%p4 bra 	$L__BB3_3;
	add.u64 	%rd9, %SP, 0;
	add.u64 	%rd10, %SPL, 0;
	st.local.v2.u32 	[%rd10], {%r3, %r4};
	st.local.u32 	[%rd10+8], %r5;
	mov.u64 	%rd11, $str;
	cvta.global.u64 	%rd12, %rd11;
	{ // callseq 0, 0
	.param .b64 param0;
	st.param.b64 	[param0], %rd12;
	.param .b64 param1;
	st.param.b64 	[param1], %rd9;
	.param .b32 retval0;
	call.uni (retval0), 
	vprintf, 
	(
	param0, 
	param1
	);
	ld.param.b32 	%r16, [retval0];
	} // callseq 0
	cvta.to.global.u64 	%rd13, %rd3;
	mov.b32 	%r18, 1;
	st.global.u32 	[%rd13], %r18;
$L__BB3_3:
	ret;

}


// ===== COMPILED SASS (sm_100) =====

	.target	sm_100

	.elftype	@"ET_EXEC"


//--------------------- .note.nv.tkinfo           --------------------------
	.section	.note.nv.tkinfo,"",@"SHT_NOTE"
	.sectionflags	@"SHF_NOTE_NV_TKINFO"
	.tkinfo
        /*0018*/ 	.word	0x00000002
        /*0030*/ 	.string	""
        /*0030*/ 	.string	"ptxas"
        /*0030*/ 	.string	"Cuda compilation tools, release 13.0, V13.0.88"
        /*0030*/ 	.string	"Build cuda_13.0.r13.0/compiler.36424714_0"
        /*0030*/ 	.string	"-arch sm_100 -m 64 "



//--------------------- .note.nv.cuinfo           --------------------------
	.section	.note.nv.cuinfo,"",@"SHT_NOTE"
	.sectionflags	@"SHF_NOTE_NV_CUINFO"
        /*0018*/ 	.short	0x0002
        /*001a*/ 	.short	0x0064
        /*001c*/ 	.short	0x0082
	.zero		2


//--------------------- .nv.info                  --------------------------
	.section	.nv.info,"",@"SHT_CUDA_INFO"
	.align	4


	//----- nvinfo : EIATTR_REGCOUNT
	.align		4
        /*0000*/ 	.byte	0x04, 0x2f
        /*0002*/ 	.short	(.L_2 - .L_1)
	.align		4
.L_1:
        /*0004*/ 	.word	index@(_Z6add_v1PiS_S_ii)
        /*0008*/ 	.word	0x0000000c


	//----- nvinfo : EIATTR_FRAME_SIZE
	.align		4
.L_2:
        /*000c*/ 	.byte	0x04, 0x11
        /*000e*/ 	.short	(.L_4 - .L_3)
	.align		4
.L_3:
        /*0010*/ 	.word	index@(_Z6add_v1PiS_S_ii)
        /*0014*/ 	.word	0x00000000


	//----- nvinfo : EIATTR_REGCOUNT
	.align		4
.L_4:
        /*0018*/ 	.byte	0x04, 0x2f
        /*001a*/ 	.short	(.L_6 - .L_5)
	.align		4
.L_5:
        /*001c*/ 	.word	index@(_Z6add_v2PiS_S_ii)
        /*0020*/ 	.word	0x0000000c


	//----- nvinfo : EIATTR_FRAME_SIZE
	.align		4
.L_6:
        /*0024*/ 	.byte	0x04, 0x11
        /*0026*/ 	.short	(.L_8 - .L_7)
	.align		4
.L_7:
        /*0028*/ 	.word	index@(_Z6add_v2PiS_S_ii)
        /*002c*/ 	.word	0x00000000


	//----- nvinfo : EIATTR_REGCOUNT
	.align		4
.L_8:
        /*0030*/ 	.byte	0x04, 0x2f
        /*0032*/ 	.short	(.L_10 - .L_9)
	.align		4
.L_9:
        /*0034*/ 	.word	index@(_Z15initialize_dataPiS_ii)
        /*0038*/ 	.word	0x0000000c


	//----- nvinfo : EIATTR_FRAME_SIZE
	.align		4
.L_10:
        /*003c*/ 	.byte	0x04, 0x11
        /*003e*/ 	.short	(.L_12 - .L_11)
	.align		4
.L_11:
        /*0040*/ 	.word	index@(_Z15initialize_dataPiS_ii)
        /*0044*/ 	.word	0x00000000


	//----- nvinfo : EIATTR_REGCOUNT
	.align		4
.L_12:
        /*0048*/ 	.byte	0x04, 0x2f
        /*004a*/ 	.short	(.L_14 - .L_13)
	.align		4
.L_13:
        /*004c*/ 	.word	index@(_Z11verify_dataPiS_iiS_)
        /*0050*/ 	.word	0x00000018


	//----- nvinfo : EIATTR_FRAME_SIZE
	.align		4
.L_14:
        /*0054*/ 	.byte	0x04, 0x11
        /*0056*/ 	.short	(.L_16 - .L_15)
	.align		4
.L_15:
        /*0058*/ 	.word	index@(_Z11verify_dataPiS_iiS_)
        /*005c*/ 	.word	0x00000010


	//----- nvinfo : EIATTR_MIN_STACK_SIZE
	.align		4
.L_16:
        /*0060*/ 	.byte	0x04, 0x12
        /*0062*/ 	.short	(.L_18 - .L_17)
	.align		4
.L_17:
        /*0064*/ 	.word	index@(_Z11verify_dataPiS_iiS_)
        /*0068*/ 	.word	0x00000010


	//----- nvinfo : EIATTR_MIN_STACK_SIZE
	.align		4
.L_18:
        /*006c*/ 	.byte	0x04, 0x12
        /*006e*/ 	.short	(.L_20 - .L_19)
	.align		4
.L_19:
        /*0070*/ 	.word	index@(_Z15initialize_dataPiS_ii)
        /*0074*/ 	.word	0x00000000


	//----- nvinfo : EIATTR_MIN_STACK_SIZE
	.align		4
.L_20:
        /*0078*/ 	.byte	0x04, 0x12
        /*007a*/ 	.short	(.L_22 - .L_21)
	.align		4
.L_21:
        /*007c*/ 	.word	index@(_Z6add_v2PiS_S_ii)
        /*0080*/ 	.word	0x00000000


	//----- nvinfo : EIATTR_MIN_STACK_SIZE
	.align		4
.L_22:
        /*0084*/ 	.byte	0x04, 0x12
        /*0086*/ 	.short	(.L_24 - .L_23)
	.align		4
.L_23:
        /*0088*/ 	.word	index@(_Z6add_v1PiS_S_ii)
        /*008c*/ 	.word	0x00000000
.L_24:


//--------------------- .nv.compat                --------------------------
	.section	.nv.compat,"",@"SHT_CUDA_COMPAT_INFO"
	.align	4
        /*0000*/ 	.byte	0x02, 0x09, 0x00, 0x00, 0x02, 0x02, 0x01, 0x00, 0x02, 0x05, 0x05, 0x00, 0x03, 0x07, 0x01, 0x01
        /*0010*/ 	.byte	0x02, 0x03, 0x00, 0x00, 0x02, 0x06, 0x01, 0x00, 0x04, 0x0b, 0x08, 0x00, 0x09, 0x00, 0x00, 0x00
        /*0020*/ 	.byte	0x00, 0x00, 0x00, 0x00


//--------------------- .nv.info._Z11verify_dataPiS_iiS_ --------------------------
	.section	.nv.info._Z11verify_dataPiS_iiS_,"",@"SHT_CUDA_INFO"
	.sectionflags	@""
	.align	4


	//----- nvinfo : EIATTR_CUDA_API_VERSION
	.align		4
        /*0000*/ 	.byte	0x04, 0x37
        /*0002*/ 	.short	(.L_26 - .L_25)
.L_25:
        /*0004*/ 	.word	0x00000082


	//----- nvinfo : EIATTR_KPARAM_INFO
	.align		4
.L_26:
        /*0008*/ 	.byte	0x04, 0x17
        /*000a*/ 	.short	(.L_28 - .L_27)
.L_27:
        /*000c*/ 	.word	0x00000000
        /*0010*/ 	.short	0x0004
        /*0012*/ 	.short	0x0018
        /*0014*/ 	.byte	0x00, 0xf5, 0x21, 0x00


	//----- nvinfo : EIATTR_KPARAM_INFO
	.align		4
.L_28:
        /*0018*/ 	.byte	0x04, 0x17
        /*001a*/ 	.short	(.L_30 - .L_29)
.L_29:
        /*001c*/ 	.word	0x00000000
        /*0020*/ 	.short	0x0003
        /*0022*/ 	.short	0x0014
        /*0024*/ 	.byte	0x00, 0xf0, 0x11, 0x00


	//----- nvinfo : EIATTR_KPARAM_INFO
	.align		4
.L_30:
        /*0028*/ 	.byte	0x04, 0x17
        /*002a*/ 	.short	(.L_32 - .L_31)
.L_31:
        /*002c*/ 	.word	0x00000000
        /*0030*/ 	.short	0x0002
        /*0032*/ 	.short	0x0010
        /*0034*/ 	.byte	0x00, 0xf0, 0x11, 0x00


	//----- nvinfo : EIATTR_KPARAM_INFO
	.align		4
.L_32:
        /*0038*/ 	.byte	0x04, 0x17
        /*003a*/ 	.short	(.L_34 - .L_33)
.L_33:
        /*003c*/ 	.word	0x00000000
        /*0040*/ 	.short	0x0001
        /*0042*/ 	.short	0x0008
        /*0044*/ 	.byte	0x00, 0xf5, 0x21, 0x00


	//----- nvinfo : EIATTR_KPARAM_INFO
	.align		4
.L_34:
        /*0048*/ 	.byte	0x04, 0x17
        /*004a*/ 	.short	(.L_36 - .L_35)
.L_35:
        /*004c*/ 	.word	0x00000000
        /*0050*/ 	.short	0x0000
        /*0052*/ 	.short	0x0000
        /*0054*/ 	.byte	0x00, 0xf5, 0x21, 0x00


	//----- nvinfo : EIATTR_SPARSE_MMA_MASK
	.align		4
.L_36:
        /*0058*/ 	.byte	0x03, 0x50
        /*005a*/ 	.short	0x0000


	//----- nvinfo : EIATTR_MAXREG_COUNT
	.align		4
        /*005c*/ 	.byte	0x03, 0x1b
        /*005e*/ 	.short	0x00ff


	//----- nvinfo : EIATTR_EXTERNS
	.align		4
        /*0060*/ 	.byte	0x04, 0x0f
        /*0062*/ 	.short	(.L_38 - .L_37)


	//   ....[0]....
	.align		4
.L_37:
        /*0064*/ 	.word	index@(vprintf)


	//----- nvinfo : EIATTR_MERCURY_ISA_VERSION
	.align		4
.L_38:
        /*0068*/ 	.byte	0x03, 0x5f
        /*006a*/ 	.short	0x0101


	//----- nvinfo : EIATTR_VRC_CTA_INIT_COUNT
	.align		4
        /*006c*/ 	.byte	0x02, 0x4a
	.zero		1
	.zero		1


	//----- nvinfo : EIATTR_SYSCALL_OFFSETS
	.align		4
        /*0070*/ 	.byte	0x04, 0x46
        /*0072*/ 	.short	(.L_40 - .L_39)


	//   ....[0]....
.L_39:
        /*0074*/ 	.word	0x00000240


	//----- nvinfo : EIATTR_EXIT_INSTR_OFFSETS
	.align		4
.L_40:
        /*0078*/ 	.byte	0x04, 0x1c
        /*007a*/ 	.short	(.L_42 - .L_41)


	//   ....[0]....
.L_41:
        /*007c*/ 	.word	0x00000110


	//   ....[1]....
        /*0080*/ 	.word	0x000001b0


	//   ....[2]....
        /*0084*/ 	.word	0x00000280


	//----- nvinfo : EIATTR_CRS_STACK_SIZE
	.align		4
.L_42:
        /*0088*/ 	.byte	0x04, 0x1e
        /*008a*/ 	.short	(.L_44 - .L_43)
.L_43:
        /*008c*/ 	.word	0x00000000


	//----- nvinfo : EIATTR_CBANK_PARAM_SIZE
	.align		4
.L_44:
        /*0090*/ 	.byte	0x03, 0x19
        /*0092*/ 	.short	0x0020


	//----- nvinfo : EIATTR_PARAM_CBANK
	.align		4
        /*0094*/ 	.byte	0x04, 0x0a
        /*0096*/ 	.short	(.L_46 - .L_45)
	.align		4
.L_45:
        /*0098*/ 	.word	index@(.nv.constant0._Z11verify_dataPiS_iiS_)
        /*009c*/ 	.short	0x0380
        /*009e*/ 	.short	0x0020


	//----- nvinfo : EIATTR_SW_WAR
	.align		4
.L_46:
        /*00a0*/ 	.byte	0x04, 0x36
        /*00a2*/ 	.short	(.L_48 - .L_47)
.L_47:
        /*00a4*/ 	.word	0x00000008
.L_48:


//--------------------- .nv.info._Z15initialize_dataPiS_ii --------------------------
	.section	.nv.info._Z15initialize_dataPiS_ii,"",@"SHT_CUDA_INFO"
	.sectionflags	@""
	.align	4


	//----- nvinfo : EIATTR_CUDA_API_VERSION
	.align		4
        /*0000*/ 	.byte	0x04, 0x37
        /*0002*/ 	.short	(.L_50 - .L_49)
.L_49:
        /*0004*/ 	.word	0x00000082


	//----- nvinfo : EIATTR_KPARAM_INFO
	.align		4
.L_50:
        /*0008*/ 	.byte	0x04, 0x17
        /*000a*/ 	.short	(.L_52 - .L_51)
.L_51:
        /*000c*/ 	.word	0x00000000
        /*0010*/ 	.short	0x0003
        /*0012*/ 	.short	0x0014
        /*0014*/ 	.byte	0x00, 0xf0, 0x11, 0x00


	//----- nvinfo : EIATTR_KPARAM_INFO
	.align		4
.L_52:
        /*0018*/ 	.byte	0x04, 0x17
        /*001a*/ 	.short	(.L_54 - .L_53)
.L_53:
        /*001c*/ 	.word	0x00000000
        /*0020*/ 	.short	0x0002
        /*0022*/ 	.short	0x0010
        /*0024*/ 	.byte	0x00, 0xf0, 0x11, 0x00


	//----- nvinfo : EIATTR_KPARAM_INFO
	.align		4
.L_54:
        /*0028*/ 	.byte	0x04, 0x17
        /*002a*/ 	.short	(.L_56 - .L_55)
.L_55:
        /*002c*/ 	.word	0x00000000
        /*0030*/ 	.short	0x0001
        /*0032*/ 	.short	0x0008
        /*0034*/ 	.byte	0x00, 0xf5, 0x21, 0x00


	//----- nvinfo : EIATTR_KPARAM_INFO
	.align		4
.L_56:
        /*0038*/ 	.byte	0x04, 0x17
        /*003a*/ 	.short	(.L_58 - .L_57)
.L_57:
        /*003c*/ 	.word	0x00000000
        /*0040*/ 	.short	0x0000
        /*0042*/ 	.short	0x0000
        /*0044*/ 	.byte	0x00, 0xf5, 0x21, 0x00


	//----- nvinfo : EIATTR_SPARSE_MMA_MASK
	.align		4
.L_58:
        /*0048*/ 	.byte	0x03, 0x50
        /*004a*/ 	.short	0x0000


	//----- nvinfo : EIATTR_MAXREG_COUNT
	.align		4
        /*004c*/ 	.byte	0x03, 0x1b
        /*004e*/ 	.short	0x00ff


	//----- nvinfo : EIATTR_MERCURY_ISA_VERSION
	.align		4
        /*0050*/ 	.byte	0x03, 0x5f
        /*0052*/ 	.short	0x0101


	//----- nvinfo : EIATTR_VRC_CTA_INIT_COUNT
	.align		4
        /*0054*/ 	.byte	0x02, 0x4a
	.zero		1
	.zero		1


	//----- nvinfo : EIATTR_EXIT_INSTR_OFFSETS
	.align		4
        /*0058*/ 	.byte	0x04, 0x1c
        /*005a*/ 	.short	(.L_60 - .L_59)


	//   ....[0]....
.L_59:
        /*005c*/ 	.word	0x000000c0


	//   ....[1]....
        /*0060*/ 	.word	0x00000160


	//----- nvinfo : EIATTR_CBANK_PARAM_SIZE
	.align		4
.L_60:
        /*0064*/ 	.byte	0x03, 0x19
        /*0066*/ 	.short	0x0018


	//----- nvinfo : EIATTR_PARAM_CBANK
	.align		4
        /*0068*/ 	.byte	0x04, 0x0a
        /*006a*/ 	.short	(.L_62 - .L_61)
	.align		4
.L_61:
        /*006c*/ 	.word	index@(.nv.constant0._Z15initialize_dataPiS_ii)
        /*0070*/ 	.short	0x0380
        /*0072*/ 	.short	0x0018


	//----- nvinfo : EIATTR_SW_WAR
	.align		4
.L_62:
        /*0074*/ 	.byte	0x04, 0x36
        /*0076*/ 	.short	(.L_64 - .L_63)
.L_63:
        /*0078*/ 	.word	0x00000008
.L_64:


//--------------------- .nv.info._Z6add_v2PiS_S_ii --------------------------
	.section	.nv.info._Z6add_v2PiS_S_ii,"",@"SHT_CUDA_INFO"
	.sectionflags	@""
	.align	4


	//----- nvinfo : EIATTR_CUDA_API_VERSION
	.align		4
        /*0000*/ 	.byte	0x04, 0x37
        /*0002*/ 	.short	(.L_66 - .L_65)
.L_65:
        /*0004*/ 	.word	0x00000082


	//----- nvinfo : EIATTR_KPARAM_INFO
	.align		4
.L_66:
        /*0008*/ 	.byte	0x04, 0x17
        /*000a*/ 	.short	(.L_68 - .L_67)
.L_67:
        /*000c*/ 	.word	0x00000000
        /*0010*/ 	.short	0x0004
        /*0012*/ 	.short	0x001c
        /*0014*/ 	.byte	0x00, 0xf0, 0x11, 0x00


	//----- nvinfo : EIATTR_KPARAM_INFO
	.align		4
.L_68:
        /*0018*/ 	.byte	0x04, 0x17
        /*001a*/ 	.short	(.L_70 - .L_69)
.L_69:
        /*001c*/ 	.word	0x00000000
        /*0020*/ 	.short	0x0003
        /*0022*/ 	.short	0x0018
        /*0024*/ 	.byte	0x00, 0xf0, 0x11, 0x00


	//----- nvinfo : EIATTR_KPARAM_INFO
	.align		4
.L_70:
        /*0028*/ 	.byte	0x04, 0x17
        /*002a*/ 	.short	(.L_72 - .L_71)
.L_71:
        /*002c*/ 	.word	0x00000000
        /*0030*/ 	.short	0x0002
        /*0032*/ 	.short	0x0010
        /*0034*/ 	.byte	0x00, 0xf5, 0x21, 0x00


	//----- nvinfo : EIATTR_KPARAM_INFO
	.align		4
.L_72:
        /*0038*/ 	.byte	0x04, 0x17
        /*003a*/ 	.short	(.L_74 - .L_73)
.L_73:
        /*003c*/ 	.word	0x00000000
        /*0040*/ 	.short	0x0001
        /*0042*/ 	.short	0x0008
        /*0044*/ 	.byte	0x00, 0xf5, 0x21, 0x00


	//----- nvinfo : EIATTR_KPARAM_INFO
	.align		4
.L_74:
        /*0048*/ 	.byte	0x04, 0x17
        /*004a*/ 	.short	(.L_76 - .L_75)
.L_75:
        /*004c*/ 	.word	0x00000000
        /*0050*/ 	.short	0x0000
        /*0052*/ 	.short	0x0000
        /*0054*/ 	.byte	0x00, 0xf5, 0x21, 0x00


	//----- nvinfo : EIATTR_SPARSE_MMA_MASK
	.align		4
.L_76:
        /*0058*/ 	.byte	0x03, 0x50
        /*005a*/ 	.short	0x0000


	//----- nvinfo : EIATTR_MAXREG_COUNT
	.align		4
        /*005c*/ 	.byte	0x03, 0x1b
        /*005e*/ 	.short	0x00ff


	//----- nvinfo : EIATTR_MERCURY_ISA_VERSION
	.align		4
        /*0060*/ 	.byte	0x03, 0x5f
        /*0062*/ 	.short	0x0101


	//----- nvinfo : EIATTR_VRC_CTA_INIT_COUNT
	.align		4
        /*0064*/ 	.byte	0x02, 0x4a
	.zero		1
	.zero		1


	//----- nvinfo : EIATTR_EXIT_INSTR_OFFSETS
	.align		4
        /*0068*/ 	.byte	0x04, 0x1c
        /*006a*/ 	.short	(.L_78 - .L_77)


	//   ....[0]....
.L_77:
        /*006c*/ 	.word	0x000000c0


	//   ....[1]....
        /*0070*/ 	.word	0x00000190


	//----- nvinfo : EIATTR_CBANK_PARAM_SIZE
	.align		4
.L_78:
        /*0074*/ 	.byte	0x03, 0x19
        /*0076*/ 	.short	0x0020


	//----- nvinfo : EIATTR_PARAM_CBANK
	.align		4
        /*0078*/ 	.byte	0x04, 0x0a
        /*007a*/ 	.short	(.L_80 - .L_79)
	.align		4
.L_79:
        /*007c*/ 	.word	index@(.nv.constant0._Z6add_v2PiS_S_ii)
        /*0080*/ 	.short	0x0380
        /*0082*/ 	.short	0x0020


	//----- nvinfo : EIATTR_SW_WAR
	.align		4
.L_80:
        /*0084*/ 	.byte	0x04, 0x36
        /*0086*/ 	.short	(.L_82 - .L_81)
.L_81:
        /*0088*/ 	.word	0x00000008
.L_82:


//--------------------- .nv.info._Z6add_v1PiS_S_ii --------------------------
	.section	.nv.info._Z6add_v1PiS_S_ii,"",@"SHT_CUDA_INFO"
	.sectionflags	@""
	.align	4


	//----- nvinfo : EIATTR_CUDA_API_VERSION
	.align		4
        /*0000*/ 	.byte	0x04, 0x37
        /*0002*/ 	.short	(.L_84 - .L_83)
.L_83:
        /*0004*/ 	.word	0x00000082


	//----- nvinfo : EIATTR_KPARAM_INFO
	.align		4
.L_84:
        /*0008*/ 	.byte	0x04, 0x17
        /*000a*/ 	.short	(.L_86 - .L_85)
.L_85:
        /*000c*/ 	.word	0x00000000
        /*0010*/ 	.short	0x0004
        /*0012*/ 	.short	0x001c
        /*0014*/ 	.byte	0x00, 0xf0, 0x11, 0x00


	//----- nvinfo : EIATTR_KPARAM_INFO
	.align		4
.L_86:
        /*0018*/ 	.byte	0x04, 0x17
        /*001a*/ 	.short	(.L_88 - .L_87)
.L_87:
        /*001c*/ 	.word	0x00000000
        /*0020*/ 	.short	0x0003
        /*0022*/ 	.short	0x0018
        /*0024*/ 	.byte	0x00, 0xf0, 0x11, 0x00


	//----- nvinfo : EIATTR_KPARAM_INFO
	.align		4
.L_88:
        /*0028*/ 	.byte	0x04, 0x17
        /*002a*/ 	.short	(.L_90 - .L_89)
.L_89:
        /*002c*/ 	.word	0x00000000
        /*0030*/ 	.short	0x0002
        /*0032*/ 	.short	0x0010
        /*0034*/ 	.byte	0x00, 0xf5, 0x21, 0x00


	//----- nvinfo : EIATTR_KPARAM_INFO
	.align		4
.L_90:
        /*0038*/ 	.byte	0x04, 0x17
        /*003a*/ 	.short	(.L_92 - .L_91)
.L_91:
        /*003c*/ 	.word	0x00000000
        /*0040*/ 	.short	0x0001
        /*0042*/ 	.short	0x0008
        /*0044*/ 	.byte	0x00, 0xf5, 0x21, 0x00


	//----- nvinfo : EIATTR_KPARAM_INFO
	.align		4
.L_92:
        /*0048*/ 	.byte	0x04, 0x17
        /*004a*/ 	.short	(.L_94 - .L_93)
.L_93:
        /*004c*/ 	.word	0x00000000
        /*0050*/ 	.short	0x0000
        /*0052*/ 	.short	0x0000
        /*0054*/ 	.byte	0x00, 0xf5, 0x21, 0x00


	//----- nvinfo : EIATTR_SPARSE_MMA_MASK
	.align		4
.L_94:
        /*0058*/ 	.byte	0x03, 0x50
        /*005a*/ 	.short	0x0000


	//----- nvinfo : EIATTR_MAXREG_COUNT
	.align		4
        /*005c*/ 	.byte	0x03, 0x1b
        /*005e*/ 	.short	0x00ff


	//----- nvinfo : EIATTR_MERCURY_ISA_VERSION
	.align		4
        /*0060*/ 	.byte	0x03, 0x5f
        /*0062*/ 	.short	0x0101


	//----- nvinfo : EIATTR_VRC_CTA_INIT_COUNT
	.align		4
        /*0064*/ 	.byte	0x02, 0x4a
	.zero		1
	.zero		1


	//----- nvinfo : EIATTR_EXIT_INSTR_OFFSETS
	.align		4
        /*0068*/ 	.byte	0x04, 0x1c
        /*006a*/ 	.short	(.L_96 - .L_95)


	//   ....[0]....
.L_95:
        /*006c*/ 	.word	0x000000c0


	//   ....[1]....
        /*0070*/ 	.word	0x00000190


	//----- nvinfo : EIATTR_CBANK_PARAM_SIZE
	.align		4
.L_96:
        /*0074*/ 	.byte	0x03, 0x19
        /*0076*/ 	.short	0x0020


	//----- nvinfo : EIATTR_PARAM_CBANK
	.align		4
        /*0078*/ 	.byte	0x04, 0x0a
        /*007a*/ 	.short	(.L_98 - .L_97)
	.align		4
.L_97:
        /*007c*/ 	.word	index@(.nv.constant0._Z6add_v1PiS_S_ii)
        /*0080*/ 	.short	0x0380
        /*0082*/ 	.short	0x0020


	//----- nvinfo : EIATTR_SW_WAR
	.align		4
.L_98:
        /*0084*/ 	.byte	0x04, 0x36
        /*0086*/ 	.short	(.L_100 - .L_99)
.L_99:
        /*0088*/ 	.word	0x00000008
.L_100:


//--------------------- .nv.callgraph             --------------------------
	.section	.nv.callgraph,"",@"SHT_CUDA_CALLGRAPH"
	.align	4
	.sectionentsize	8
	.align		4
        /*0000*/ 	.word	0x00000000
	.align		4
        /*0004*/ 	.word	0xffffffff
	.align		4
        /*0008*/ 	.word	index@(_Z11verify_dataPiS_iiS_)
	.align		4
        /*000c*/ 	.word	index@(vprintf)
	.align		4
        /*0010*/ 	.word	0x00000000
	.align		4
        /*0014*/ 	.word	0xfffffffe
	.align		4
        /*0018*/ 	.word	0x00000000
	.align		4
        /*001c*/ 	.word	0xfffffffd
	.align		4
        /*0020*/ 	.word	0x00000000
	.align		4
        /*0024*/ 	.word	0xfffffffc


//--------------------- .nv.constant4             --------------------------
	.section	.nv.constant4,"a",@progbits
	.align	8
	.align		8
.nv.constant4:
        /*0000*/ 	.dword	vprintf
	.align		8
        /*0008*/ 	.dword	$str


//--------------------- .text._Z11verify_dataPiS_iiS_ --------------------------
	.section	.text._Z11verify_dataPiS_iiS_,"ax",@progbits
	.align	128
        .global         _Z11verify_dataPiS_iiS_
        .type           _Z11verify_dataPiS_iiS_,@function
        .size           _Z11verify_dataPiS_iiS_,(.L_x_5 - _Z11verify_dataPiS_iiS_)
        .other          _Z11verify_dataPiS_iiS_,@"STO_CUDA_ENTRY STV_DEFAULT"
_Z11verify_dataPiS_iiS_:
.text._Z11verify_dataPiS_iiS_:
[----:B------:R-:W0:Y:S01]  /*0000*/  LDC R1, c[0x0][0x37c] ;  /* 0x0000df00ff017b82 */ /* 0x000e220000000800 */
[----:B------:R-:W1:Y:S01]  /*0010*/  S2R R0, SR_TID.Y ;  /* 0x0000000000007919 */ /* 0x000e620000002200 */
[----:B------:R-:W2:Y:S06]  /*0020*/  LDCU UR5, c[0x0][0x2fc] ;  /* 0x00005f80ff0577ac */ /* 0x000eac0008000800 */
[----:B------:R-:W3:Y:S01]  /*0030*/  LDC R2, c[0x0][0x360] ;  /* 0x0000d800ff027b82 */ /* 0x000ee20000000800 */
[----:B0-----:R-:W-:Y:S01]  /*0040*/  VIADD R1, R1, 0xfffffff0 ;  /* 0xfffffff001017836 */ /* 0x001fe20000000000 */
[----:B------:R-:W3:Y:S01]  /*0050*/  S2R R5, SR_TID.X ;  /* 0x0000000000057919 */ /* 0x000ee20000002100 */
[----:B------:R-:W0:Y:S01]  /*0060*/  LDCU.64 UR8, c[0x0][0x390] ;  /* 0x00007200ff0877ac */ /* 0x000e220008000a00 */
[----:B------:R-:W4:Y:S04]  /*0070*/  LDCU UR4, c[0x0][0x2f8] ;  /* 0x00005f00ff0477ac */ /* 0x000f280008000800 */
[----:B------:R-:W1:Y:S08]  /*0080*/  S2UR UR7, SR_CTAID.Y ;  /* 0x00000000000779c3 */ /* 0x000e700000002600 */
[----:B------:R-:W1:Y:S08]  /*0090*/  LDC R3, c[0x0][0x364] ;  /* 0x0000d900ff037b82 */ /* 0x000e700000000800 */
[----:B------:R-:W3:Y:S01]  /*00a0*/  S2UR UR6, SR_CTAID.X ;  /* 0x00000000000679c3 */ /* 0x000ee20000002500 */
[----:B----4-:R-:W-:-:S04]  /*00b0*/  IADD3 R6, P1, PT, R1, UR4, RZ ;  /* 0x0000000401067c10 */ /* 0x010fc8000ff3e0ff */
[----:B--2---:R-:W-:Y:S01]  /*00c0*/  IADD3.X R7, PT, PT, RZ, UR5, RZ, P1, !PT ;  /* 0x00000005ff077c10 */ /* 0x004fe20008ffe4ff */
[----:B-1----:R-:W-:-:S05]  /*00d0*/  IMAD R3, R3, UR7, R0 ;  /* 0x0000000703037c24 */ /* 0x002fca000f8e0200 */
[----:B0-----:R-:W-:Y:S01]  /*00e0*/  ISETP.GE.AND P0, PT, R3, UR9, PT ;  /* 0x0000000903007c0c */ /* 0x001fe2000bf06270 */
[----:B---3--:R-:W-:-:S05]  /*00f0*/  IMAD R2, R2, UR6, R5 ;  /* 0x0000000602027c24 */ /* 0x008fca000f8e0205 */
[----:B------:R-:W-:-:S13]  /*0100*/  ISETP.GE.OR P0, PT, R2, UR8, P0 ;  /* 0x0000000802007c0c */ /* 0x000fda0008706670 */
[----:B------:R-:W-:Y:S05]  /*0110*/  @P0 EXIT ;  /* 0x000000000000094d */ /* 0x000fea0003800000 */
[----:B------:R-:W0:Y:S01]  /*0120*/  LDC.64 R8, c[0x0][0x388] ;  /* 0x0000e200ff087b82 */ /* 0x000e220000000a00 */
[----:B------:R-:W1:Y:S01]  /*0130*/  LDCU.64 UR36, c[0x0][0x358] ;  /* 0x00006b00ff2477ac */ /* 0x000e620008000a00 */
[----:B------:R-:W-:-:S06]  /*0140*/  IMAD R2, R2, UR9, R3 ;  /* 0x0000000902027c24 */ /* 0x000fcc000f8e0203 */
[----:B------:R-:W2:Y:S01]  /*0150*/  LDC.64 R4, c[0x0][0x380] ;  /* 0x0000e000ff047b82 */ /* 0x000ea20000000a00 */
[----:B0-----:R-:W-:-:S05]  /*0160*/  IMAD.WIDE R8, R2, 0x4, R8 ;  /* 0x0000000402087825 */ /* 0x001fca00078e0208 */
[----:B-1----:R-:W3:Y:S01]  /*0170*/  LDG.E R0, desc[UR36][R8.64] ;  /* 0x0000002408007981 */ /* 0x002ee2000c1e1900 */
[----:B--2---:R-:W-:-:S05]  /*0180*/  IMAD.WIDE R4, R2, 0x4, R4 ;  /* 0x0000000402047825 */ /* 0x004fca00078e0204 */
[----:B------:R-:W3:Y:S02]  /*0190*/  LDG.E R3, desc[UR36][R4.64] ;  /* 0x0000002404037981 */ /* 0x000ee4000c1e1900 */
[----:B---3--:R-:W-:-:S13]  /*01a0*/  ISETP.NE.AND P0, PT, R3, R0, PT ;  /* 0x000000000300720c */ /* 0x008fda0003f05270 */
[----:B------:R-:W-:Y:S05]  /*01b0*/  @!P0 EXIT ;  /* 0x000000000000894d */ /* 0x000fea0003800000 */
[----:B------:R-:W-:Y:S01]  /*01c0*/  MOV R8, 0x0 ;  /* 0x0000000000087802 */ /* 0x000fe20000000f00 */
[----:B------:R0:W-:Y:S01]  /*01d0*/  STL.64 [R1], R2 ;  /* 0x0000000201007387 */ /* 0x0001e20000100a00 */
[----:B------:R-:W1:Y:S03]  /*01e0*/  LDCU.64 UR4, c[0x4][0x8] ;  /* 0x01000100ff0477ac */ /* 0x000e660008000a00 */
[----:B------:R0:W-:Y:S01]  /*01f0*/  STL [R1+0x8], R0 ;  /* 0x0000080001007387 */ /* 0x0001e20000100800 */
[----:B------:R-:W2:Y:S01]  /*0200*/  LDC.64 R8, c[0x4][R8] ;  /* 0x0100000008087b82 */ /* 0x000ea20000000a00 */
[----:B-1----:R-:W-:Y:S01]  /*0210*/  IMAD.U32 R4, RZ, RZ, UR4 ;  /* 0x00000004ff047e24 */ /* 0x002fe2000f8e00ff */
[----:B0-----:R-:W-:-:S07]  /*0220*/  MOV R5, UR5 ;  /* 0x0000000500057c02 */ /* 0x001fce0008000f00 */
[----:B------:R-:W-:-:S07]  /*0230*/  LEPC R20, `(.L_x_0) ;  /* 0x000000001014794e */ /* 0x000fce0000000000 */
[----:B--2---:R-:W-:Y:S05]  /*0240*/  CALL.ABS.NOINC R8 ;  /* 0x0000000008007343 */ /* 0x004fea0003c00000 */
.L_x_0:
[----:B------:R-:W0:Y:S01]  /*0250*/  LDC.64 R2, c[0x0][0x398] ;  /* 0x0000e600ff027b82 */ /* 0x000e220000000a00 */
[----:B------:R-:W-:-:S05]  /*0260*/  IMAD.MOV.U32 R5, RZ, RZ, 0x1 ;  /* 0x00000001ff057424 */ /* 0x000fca00078e00ff */
[----:B0-----:R-:W-:Y:S01]  /*0270*/  STG.E desc[UR36][R2.64], R5 ;  /* 0x0000000502007986 */ /* 0x001fe2000c101924 */
[----:B------:R-:W-:Y:S05]  /*0280*/  EXIT ;  /* 0x000000000000794d */ /* 0x000fea0003800000 */
.L_x_1:
[----:B------:R-:W-:-:S00]  /*0290*/  BRA `(.L_x_1) ;  /* 0xfffffffc00fc7947 */ /* 0x000fc0000383ffff */
[----:B------:R-:W-:-:S00]  /*02a0*/  NOP ;  /* 0x0000000000007918 */ /* 0x000fc00000000000 */
        /* <DEDUP_REMOVED lines=13> */
.L_x_5:


//--------------------- .text._Z15initialize_dataPiS_ii --------------------------
	.section	.text._Z15initialize_dataPiS_ii,"ax",@progbits
	.align	128
        .global         _Z15initialize_dataPiS_ii
        .type           _Z15initialize_dataPiS_ii,@function
        .size           _Z15initialize_dataPiS_ii,(.L_x_6 - _Z15initialize_dataPiS_ii)
        .other          _Z15initialize_dataPiS_ii,@"STO_CUDA_ENTRY STV_DEFAULT"
_Z15initialize_dataPiS_ii:
.text._Z15initialize_dataPiS_ii:
[----:B------:R-:W-:Y:S01]  /*0000*/  LDC R1, c[0x0][0x37c] ;  /* 0x0000df00ff017b82 */ /* 0x000fe20000000800 */
[----:B------:R-:W0:Y:S07]  /*0010*/  S2R R2, SR_TID.Y ;  /* 0x0000000000027919 */ /* 0x000e2e0000002200 */
[----:B------:R-:W1:Y:S01]  /*0020*/  LDC R0, c[0x0][0x360] ;  /* 0x0000d800ff007b82 */ /* 0x000e620000000800 */
[----:B------:R-:W2:Y:S01]  /*0030*/  LDCU.64 UR6, c[0x0][0x390] ;  /* 0x00007200ff0677ac */ /* 0x000ea20008000a00 */
[----:B------:R-:W1:Y:S06]  /*0040*/  S2R R3, SR_TID.X ;  /* 0x0000000000037919 */ /* 0x000e6c0000002100 */
[----:B------:R-:W0:Y:S08]  /*0050*/  S2UR UR5, SR_CTAID.Y ;  /* 0x00000000000579c3 */ /* 0x000e300000002600 */
[----:B------:R-:W0:Y:S08]  /*0060*/  LDC R7, c[0x0][0x364] ;  /* 0x0000d900ff077b82 */ /* 0x000e300000000800 */
[----:B------:R-:W1:Y:S01]  /*0070*/  S2UR UR4, SR_CTAID.X ;  /* 0x00000000000479c3 */ /* 0x000e620000002500 */
[----:B0-----:R-:W-:-:S05]  /*0080*/  IMAD R7, R7, UR5, R2 ;  /* 0x0000000507077c24 */ /* 0x001fca000f8e0202 */
[----:B--2---:R-:W-:Y:S01]  /*0090*/  ISETP.GE.AND P0, PT, R7, UR7, PT ;  /* 0x0000000707007c0c */ /* 0x004fe2000bf06270 */
[----:B-1----:R-:W-:-:S05]  /*00a0*/  IMAD R0, R0, UR4, R3 ;  /* 0x0000000400007c24 */ /* 0x002fca000f8e0203 */
[----:B------:R-:W-:-:S13]  /*00b0*/  ISETP.GE.OR P0, PT, R0, UR6, P0 ;  /* 0x0000000600007c0c */ /* 0x000fda0008706670 */
[----:B------:R-:W-:Y:S05]  /*00c0*/  @P0 EXIT ;  /* 0x000000000000094d */ /* 0x000fea0003800000 */
[----:B------:R-:W0:Y:S01]  /*00d0*/  LDC.64 R2, c[0x0][0x380] ;  /* 0x0000e000ff027b82 */ /* 0x000e220000000a00 */
[----:B------:R-:W1:Y:S01]  /*00e0*/  LDCU.64 UR4, c[0x0][0x358] ;  /* 0x00006b00ff0477ac */ /* 0x000e620008000a00 */
[----:B------:R-:W-:-:S05]  /*00f0*/  IMAD R7, R0, UR7, R7 ;  /* 0x0000000700077c24 */ /* 0x000fca000f8e0207 */
[C---:B------:R-:W-:Y:S01]  /*0100*/  SHF.L.U32 R9, R7.reuse, 0x1, RZ ;  /* 0x0000000107097819 */ /* 0x040fe200000006ff */
[----:B------:R-:W2:Y:S01]  /*0110*/  LDC.64 R4, c[0x0][0x388] ;  /* 0x0000e200ff047b82 */ /* 0x000ea20000000a00 */
[----:B0-----:R-:W-:-:S05]  /*0120*/  IMAD.WIDE R2, R7, 0x4, R2 ;  /* 0x0000000407027825 */ /* 0x001fca00078e0202 */
[----:B-1----:R-:W-:Y:S01]  /*0130*/  STG.E desc[UR4][R2.64], R7 ;  /* 0x0000000702007986 */ /* 0x002fe2000c101904 */
[----:B--2---:R-:W-:-:S05]  /*0140*/  IMAD.WIDE R4, R7, 0x4, R4 ;  /* 0x0000000407047825 */ /* 0x004fca00078e0204 */
[----:B------:R-:W-:Y:S01]  /*0150*/  STG.E desc[UR4][R4.64], R9 ;  /* 0x0000000904007986 */ /* 0x000fe2000c101904 */
[----:B------:R-:W-:Y:S05]  /*0160*/  EXIT ;  /* 0x000000000000794d */ /* 0x000fea0003800000 */
.L_x_2:
        /* <DEDUP_REMOVED lines=9> */
.L_x_6:


//--------------------- .text._Z6add_v2PiS_S_ii   --------------------------
	.section	.text._Z6add_v2PiS_S_ii,"ax",@progbits
	.align	128
        .global         _Z6add_v2PiS_S_ii
        .type           _Z6add_v2PiS_S_ii,@function
        .size           _Z6add_v2PiS_S_ii,(.L_x_7 - _Z6add_v2PiS_S_ii)
        .other          _Z6add_v2PiS_S_ii,@"STO_CUDA_ENTRY STV_DEFAULT"
_Z6add_v2PiS_S_ii:
.text._Z6add_v2PiS_S_ii:
[----:B------:R-:W-:Y:S01]  /*0000*/  LDC R1, c[0x0][0x37c] ;  /* 0x0000df00ff017b82 */ /* 0x000fe20000000800 */
[----:B------:R-:W0:Y:S07]  /*0010*/  S2R R3, SR_TID.X ;  /* 0x0000000000037919 */ /* 0x000e2e0000002100 */
[----:B------:R-:W0:Y:S01]  /*0020*/  S2UR UR4, SR_CTAID.X ;  /* 0x00000000000479c3 */ /* 0x000e220000002500 */
[----:B------:R-:W1:Y:S01]  /*0030*/  LDCU.64 UR6, c[0x0][0x398] ;  /* 0x00007300ff0677ac */ /* 0x000e620008000a00 */
[----:B------:R-:W2:Y:S06]  /*0040*/  S2R R2, SR_TID.Y ;  /* 0x0000000000027919 */ /* 0x000eac0000002200 */
[----:B------:R-:W0:Y:S08]  /*0050*/  LDC R0, c[0x0][0x360] ;  /* 0x0000d800ff007b82 */ /* 0x000e300000000800 */
[----:B------:R-:W2:Y:S08]  /*0060*/  S2UR UR5, SR_CTAID.Y ;  /* 0x00000000000579c3 */ /* 0x000eb00000002600 */
[----:B------:R-:W2:Y:S01]  /*0070*/  LDC R7, c[0x0][0x364] ;  /* 0x0000d900ff077b82 */ /* 0x000ea20000000800 */
[----:B0-----:R-:W-:-:S05]  /*0080*/  IMAD R0, R0, UR4, R3 ;  /* 0x0000000400007c24 */ /* 0x001fca000f8e0203 */
[----:B-1----:R-:W-:Y:S01]  /*0090*/  ISETP.GE.AND P0, PT, R0, UR7, PT ;  /* 0x0000000700007c0c */ /* 0x002fe2000bf06270 */
[----:B--2---:R-:W-:-:S05]  /*00a0*/  IMAD R7, R7, UR5, R2 ;  /* 0x0000000507077c24 */ /* 0x004fca000f8e0202 */
[----:B------:R-:W-:-:S13]  /*00b0*/  ISETP.GE.OR P0, PT, R7, UR6, P0 ;  /* 0x0000000607007c0c */ /* 0x000fda0008706670 */
[----:B------:R-:W-:Y:S05]  /*00c0*/  @P0 EXIT ;  /* 0x000000000000094d */ /* 0x000fea0003800000 */
[----:B------:R-:W0:Y:S01]  /*00d0*/  LDC.64 R2, c[0x0][0x380] ;  /* 0x0000e000ff027b82 */ /* 0x000e220000000a00 */
[----:B------:R-:W1:Y:S01]  /*00e0*/  LDCU.64 UR4, c[0x0][0x358] ;  /* 0x00006b00ff0477ac */ /* 0x000e620008000a00 */
[----:B------:R-:W-:-:S06]  /*00f0*/  IMAD R9, R7, UR6, R0 ;  /* 0x0000000607097c24 */ /* 0x000fcc000f8e0200 */
[----:B------:R-:W2:Y:S08]  /*0100*/  LDC.64 R4, c[0x0][0x388] ;  /* 0x0000e200ff047b82 */ /* 0x000eb00000000a00 */
[----:B------:R-:W3:Y:S01]  /*0110*/  LDC.64 R6, c[0x0][0x390] ;  /* 0x0000e400ff067b82 */ /* 0x000ee20000000a00 */
[----:B0-----:R-:W-:-:S06]  /*0120*/  IMAD.WIDE R2, R9, 0x4, R2 ;  /* 0x0000000409027825 */ /* 0x001fcc00078e0202 */
[----:B-1----:R-:W4:Y:S01]  /*0130*/  LDG.E R2, desc[UR4][R2.64] ;  /* 0x0000000402027981 */ /* 0x002f22000c1e1900 */
[----:B--2---:R-:W-:-:S06]  /*0140*/  IMAD.WIDE R4, R9, 0x4, R4 ;  /* 0x0000000409047825 */ /* 0x004fcc00078e0204 */
[----:B------:R-:W4:Y:S01]  /*0150*/  LDG.E R5, desc[UR4][R4.64] ;  /* 0x0000000404057981 */ /* 0x000f22000c1e1900 */
[----:B---3--:R-:W-:Y:S01]  /*0160*/  IMAD.WIDE R6, R9, 0x4, R6 ;  /* 0x0000000409067825 */ /* 0x008fe200078e0206 */
[----:B----4-:R-:W-:-:S05]  /*0170*/  IADD3 R9, PT, PT, R2, R5, RZ ;  /* 0x0000000502097210 */ /* 0x010fca0007ffe0ff */
[----:B------:R-:W-:Y:S01]  /*0180*/  STG.E desc[UR4][R6.64], R9 ;  /* 0x0000000906007986 */ /* 0x000fe2000c101904 */
[----:B------:R-:W-:Y:S05]  /*0190*/  EXIT ;  /* 0x000000000000794d */ /* 0x000fea0003800000 */
.L_x_3:
        /* <DEDUP_REMOVED lines=14> */
.L_x_7:


//--------------------- .text._Z6add_v1PiS_S_ii   --------------------------
	.section	.text._Z6add_v1PiS_S_ii,"ax",@progbits
	.align	128
        .global         _Z6add_v1PiS_S_ii
        .type           _Z6add_v1PiS_S_ii,@function
        .size           _Z6add_v1PiS_S_ii,(.L_x_8 - _Z6add_v1PiS_S_ii)
        .other          _Z6add_v1PiS_S_ii,@"STO_CUDA_ENTRY STV_DEFAULT"
_Z6add_v1PiS_S_ii:
.text._Z6add_v1PiS_S_ii:
        /* <DEDUP_REMOVED lines=26> */
.L_x_4:
        /* <DEDUP_REMOVED lines=14> */
.L_x_8:


//--------------------- .nv.global.init           --------------------------
	.section	.nv.global.init,"aw",@progbits
.nv.global.init:
	.type		$str,@object
	.size		$str,(.L_0 - $str)
$str:
        /*0000*/ 	.byte	0x65, 0x72, 0x72, 0x6f, 0x72, 0x20, 0x69, 0x73, 0x20, 0x61, 0x74, 0x20, 0x25, 0x64, 0x20, 0x69
        /*0010*/ 	.byte	0x6e, 0x20, 0x63, 0x31, 0x3a, 0x25, 0x64, 0x20, 0x61, 0x6e, 0x64, 0x20, 0x63, 0x32, 0x3a, 0x25
        /*0020*/ 	.byte	0x64, 0x00
.L_0:


//--------------------- .nv.shared.reserved.0     --------------------------
	.section	.nv.shared.reserved.0,"aw",@nobits
	.weak		__nv_reservedSMEM_offset_0_alias
	.size		__nv_reservedSMEM_offset_0_alias, 0, 64
	.other		__nv_reservedSMEM_offset_0_alias,@"STO_CUDA_RESERVED_SHARED STV_DEFAULT"
__nv_reservedSMEM_offset_0_alias:
	.zero		0
	.zero		64


//--------------------- .nv.constant0._Z11verify_dataPiS_iiS_ --------------------------
	.section	.nv.constant0._Z11verify_dataPiS_iiS_,"a",@progbits
	.sectionflags	@""
	.align	4
.nv.constant0._Z11verify_dataPiS_iiS_:
	.zero		928


//--------------------- .nv.constant0._Z15initialize_dataPiS_ii --------------------------
	.section	.nv.constant0._Z15initialize_dataPiS_ii,"a",@progbits
	.sectionflags	@""
	.align	4
.nv.constant0._Z15initialize_dataPiS_ii:
	.zero		920


//--------------------- .nv.constant0._Z6add_v2PiS_S_ii --------------------------
	.section	.nv.constant0._Z6add_v2PiS_S_ii,"a",@progbits
	.sectionflags	@""
	.align	4
.nv.constant0._Z6add_v2PiS_S_ii:
	.zero		928


//--------------------- .nv.constant0._Z6add_v1PiS_S_ii --------------------------
	.section	.nv.constant0._Z6add_v1PiS_S_ii,"a",@progbits
	.sectionflags	@""
	.align	4
.nv.constant0._Z6add_v1PiS_S_ii:
	.zero		928


//--------------------- SYMBOLS --------------------------

	.type		.nv.reservedSmem.offset0,@object
	.size		.nv.reservedSmem.offset0,0x4
	.type		vprintf,@function
